	.headerflags	@"EF_CUDA_TEXMODE_UNIFIED EF_CUDA_64BIT_ADDRESS EF_CUDA_ACCELERATORS EF_CUDA_SM90 EF_CUDA_VIRTUAL_SM(EF_CUDA_SM90)"
	.elftype	@"ET_EXEC"


//--------------------- .nv.info                  --------------------------
	.section	.nv.info,"",@"SHT_CUDA_INFO"
	.align	4


	//----- nvinfo : EIATTR_REGCOUNT
	.align		4
        /*0000*/ 	.byte	0x04, 0x2f
        /*0002*/ 	.short	(.L_3 - .L_2)
	.align		4
.L_2:
        /*0004*/ 	.word	index@(triton_poi_fused__native_batch_norm_legit_no_training_silu_0)
        /*0008*/ 	.word	0x00000013


	//----- nvinfo : EIATTR_MIN_STACK_SIZE
	.align		4
.L_3:
        /*000c*/ 	.byte	0x04, 0x12
        /*000e*/ 	.short	(.L_5 - .L_4)
	.align		4
.L_4:
        /*0010*/ 	.word	index@(triton_poi_fused__native_batch_norm_legit_no_training_silu_0)
        /*0014*/ 	.word	0x00000000


	//----- nvinfo : EIATTR_FRAME_SIZE
	.align		4
.L_5:
        /*0018*/ 	.byte	0x04, 0x11
        /*001a*/ 	.short	(.L_7 - .L_6)
	.align		4
.L_6:
        /*001c*/ 	.word	index@(triton_poi_fused__native_batch_norm_legit_no_training_silu_0)
        /*0020*/ 	.word	0x00000000


	//----- nvinfo : EIATTR_MIN_STACK_SIZE
	.align		4
.L_7:
        /*0024*/ 	.byte	0x04, 0x12
        /*0026*/ 	.short	(.L_9 - .L_8)
	.align		4
.L_8:
        /*0028*/ 	.word	index@(triton_poi_fused__native_batch_norm_legit_no_training_silu_0)
        /*002c*/ 	.word	0x00000000
.L_9:


//--------------------- .nv.info.triton_poi_fused__native_batch_norm_legit_no_training_silu_0 --------------------------
	.section	.nv.info.triton_poi_fused__native_batch_norm_legit_no_training_silu_0,"",@"SHT_CUDA_INFO"
	.sectionflags	@""
	.align	4


	//----- nvinfo : EIATTR_CUDA_API_VERSION
	.align		4
        /*0000*/ 	.byte	0x04, 0x37
        /*0002*/ 	.short	(.L_11 - .L_10)
.L_10:
        /*0004*/ 	.word	0x0000007c


	//----- nvinfo : EIATTR_KPARAM_INFO
	.align		4
.L_11:
        /*0008*/ 	.byte	0x04, 0x17
        /*000a*/ 	.short	(.L_13 - .L_12)
.L_12:
        /*000c*/ 	.word	0x00000000
        /*0010*/ 	.short	0x0006
        /*0012*/ 	.short	0x0030
        /*0014*/ 	.byte	0x00, 0xf0, 0x11, 0x00


	//----- nvinfo : EIATTR_KPARAM_INFO
	.align		4
.L_13:
        /*0018*/ 	.byte	0x04, 0x17
        /*001a*/ 	.short	(.L_15 - .L_14)
.L_14:
        /*001c*/ 	.word	0x00000000
        /*0020*/ 	.short	0x0005
        /*0022*/ 	.short	0x0028
        /*0024*/ 	.byte	0x00, 0xf4, 0x21, 0x00


	//----- nvinfo : EIATTR_KPARAM_INFO
	.align		4
.L_15:
        /*0028*/ 	.byte	0x04, 0x17
        /*002a*/ 	.short	(.L_17 - .L_16)
.L_16:
        /*002c*/ 	.word	0x00000000
        /*0030*/ 	.short	0x0004
        /*0032*/ 	.short	0x0020
        /*0034*/ 	.byte	0x00, 0xf4, 0x21, 0x00


	//----- nvinfo : EIATTR_KPARAM_INFO
	.align		4
.L_17:
        /*0038*/ 	.byte	0x04, 0x17
        /*003a*/ 	.short	(.L_19 - .L_18)
.L_18:
        /*003c*/ 	.word	0x00000000
        /*0040*/ 	.short	0x0003
        /*0042*/ 	.short	0x0018
        /*0044*/ 	.byte	0x00, 0xf4, 0x21, 0x00


	//----- nvinfo : EIATTR_KPARAM_INFO
	.align		4
.L_19:
        /*0048*/ 	.byte	0x04, 0x17
        /*004a*/ 	.short	(.L_21 - .L_20)
.L_20:
        /*004c*/ 	.word	0x00000000
        /*0050*/ 	.short	0x0002
        /*0052*/ 	.short	0x0010
        /*0054*/ 	.byte	0x00, 0xf4, 0x21, 0x00


	//----- nvinfo : EIATTR_KPARAM_INFO
	.align		4
.L_21:
        /*0058*/ 	.byte	0x04, 0x17
        /*005a*/ 	.short	(.L_23 - .L_22)
.L_22:
        /*005c*/ 	.word	0x00000000
        /*0060*/ 	.short	0x0001
        /*0062*/ 	.short	0x0008
        /*0064*/ 	.byte	0x00, 0xf4, 0x21, 0x00


	//----- nvinfo : EIATTR_KPARAM_INFO
	.align		4
.L_23:
        /*0068*/ 	.byte	0x04, 0x17
        /*006a*/ 	.short	(.L_25 - .L_24)
.L_24:
        /*006c*/ 	.word	0x00000000
        /*0070*/ 	.short	0x0000
        /*0072*/ 	.short	0x0000
        /*0074*/ 	.byte	0x00, 0xf4, 0x21, 0x00


	//----- nvinfo : EIATTR_SPARSE_MMA_MASK
	.align		4
.L_25:
        /*0078*/ 	.byte	0x03, 0x50
        /*007a*/ 	.short	0x0000


	//----- nvinfo : EIATTR_MAXREG_COUNT
	.align		4
        /*007c*/ 	.byte	0x03, 0x1b
        /*007e*/ 	.short	0x00ff


	//----- nvinfo : EIATTR_EXIT_INSTR_OFFSETS
	.align		4
        /*0080*/ 	.byte	0x04, 0x1c
        /*0082*/ 	.short	(.L_27 - .L_26)


	//   ....[0]....
.L_26:
        /*0084*/ 	.word	0x000003d0


	//   ....[1]....
        /*0088*/ 	.word	0x000003f0


	//----- nvinfo : EIATTR_REQNTID
	.align		4
.L_27:
        /*008c*/ 	.byte	0x04, 0x10
        /*008e*/ 	.short	(.L_29 - .L_28)
.L_28:
        /*0090*/ 	.word	0x00000080
        /*0094*/ 	.word	0x00000001
        /*0098*/ 	.word	0x00000001


	//----- nvinfo : EIATTR_CBANK_PARAM_SIZE
	.align		4
.L_29:
        /*009c*/ 	.byte	0x03, 0x19
        /*009e*/ 	.short	0x0034


	//----- nvinfo : EIATTR_PARAM_CBANK
	.align		4
        /*00a0*/ 	.byte	0x04, 0x0a
        /*00a2*/ 	.short	(.L_31 - .L_30)
	.align		4
.L_30:
        /*00a4*/ 	.word	index@(.nv.constant0.triton_poi_fused__native_batch_norm_legit_no_training_silu_0)
        /*00a8*/ 	.short	0x0210
        /*00aa*/ 	.short	0x0034


	//----- nvinfo : EIATTR_SW_WAR
	.align		4
.L_31:
        /*00ac*/ 	.byte	0x04, 0x36
        /*00ae*/ 	.short	(.L_33 - .L_32)
.L_32:
        /*00b0*/ 	.word	0x00000008
.L_33:


//--------------------- .nv.callgraph             --------------------------
	.section	.nv.callgraph,"",@"SHT_CUDA_CALLGRAPH"
	.align	4
	.sectionentsize	8
	.align		4
        /*0000*/ 	.word	0x00000000
	.align		4
        /*0004*/ 	.word	0xffffffff
	.align		4
        /*0008*/ 	.word	0x00000000
	.align		4
        /*000c*/ 	.word	0xfffffffe
	.align		4
        /*0010*/ 	.word	0x00000000
	.align		4
        /*0014*/ 	.word	0xfffffffd
	.align		4
        /*0018*/ 	.word	0x00000000
	.align		4
        /*001c*/ 	.word	0xfffffffc


//--------------------- .nv.constant4             --------------------------
	.section	.nv.constant4,"a",@progbits
	.align	8
	.align		8
.nv.constant4:
        /*0000*/ 	.dword	_$_str
	.align		8
        /*0008*/ 	.dword	_$_str_$_2


//--------------------- .text.triton_poi_fused__native_batch_norm_legit_no_training_silu_0 --------------------------
	.section	.text.triton_poi_fused__native_batch_norm_legit_no_training_silu_0,"ax",@progbits
	.align	128
        .global         triton_poi_fused__native_batch_norm_legit_no_training_silu_0
        .type           triton_poi_fused__native_batch_norm_legit_no_training_silu_0,@function
        .size           triton_poi_fused__native_batch_norm_legit_no_training_silu_0,(.L_x_1 - triton_poi_fused__native_batch_norm_legit_no_training_silu_0)
        .other          triton_poi_fused__native_batch_norm_legit_no_training_silu_0,@"STO_CUDA_ENTRY STV_DEFAULT"
triton_poi_fused__native_batch_norm_legit_no_training_silu_0:
.text.triton_poi_fused__native_batch_norm_legit_no_training_silu_0:
[----:B------:R-:W0:Y:S01]  /*0000*/  LDC R1, c[0x0][0x28] ;  /* 0x00000a00ff017b82 */ /* 0x000e220000000800 */
[----:B------:R-:W1:Y:S07]  /*0010*/  S2R R0, SR_TID.X ;  /* 0x0000000000007919 */ /* 0x000e6e0000002100 */
[----:B------:R-:W2:Y:S01]  /*0020*/  LDC.64 R6, c[0x0][0x228] ;  /* 0x00008a00ff067b82 */ /* 0x000ea20000000a00 */
[----:B------:R-:W-:Y:S01]  /*0030*/  CS2R R14, SRZ ;  /* 0x00000000000e7805 */ /* 0x000fe2000001ff00 */
[----:B------:R-:W-:Y:S01]  /*0040*/  ULDC.64 UR4, c[0x0][0x208] ;  /* 0x0000820000047ab9 */ /* 0x000fe20000000a00 */
[----:B------:R-:W3:Y:S05]  /*0050*/  S2R R3, SR_CTAID.X ;  /* 0x0000000000037919 */ /* 0x000eea0000002500 */
[----:B------:R-:W4:Y:S08]  /*0060*/  LDC.64 R4, c[0x0][0x220] ;  /* 0x00008800ff047b82 */ /* 0x000f300000000a00 */
[----:B------:R-:W5:Y:S08]  /*0070*/  LDC.64 R8, c[0x0][0x230] ;  /* 0x00008c00ff087b82 */ /* 0x000f700000000a00 */
[----:B------:R-:W5:Y:S01]  /*0080*/  LDC.64 R10, c[0x0][0x238] ;  /* 0x00008e00ff0a7b82 */ /* 0x000f620000000a00 */
[----:B-1----:R-:W-:-:S02]  /*0090*/  LOP3.LUT R0, R0, 0x7f, RZ, 0xc0, !PT ;  /* 0x0000007f00007812 */ /* 0x002fc400078ec0ff */
[----:B---3--:R-:W-:Y:S02]  /*00a0*/  SHF.R.S32.HI R2, RZ, 0x18, R3 ;  /* 0x00000018ff027819 */ /* 0x008fe40000011403 */
[----:B------:R-:W-:Y:S02]  /*00b0*/  LEA R0, R3, R0, 0x7 ;  /* 0x0000000003007211 */ /* 0x000fe400078e38ff */
[----:B------:R-:W-:Y:S02]  /*00c0*/  SGXT R3, R2, 0x1 ;  /* 0x000000010203781a */ /* 0x000fe40000000200 */
[----:B------:R-:W-:Y:S02]  /*00d0*/  ISETP.GE.AND P0, PT, R0, 0x800, PT ;  /* 0x000008000000780c */ /* 0x000fe40003f06270 */
[----:B------:R-:W-:-:S04]  /*00e0*/  LEA.HI R3, R3, R0, RZ, 0x4 ;  /* 0x0000000003037211 */ /* 0x000fc800078f20ff */
[----:B------:R-:W-:-:S04]  /*00f0*/  SHF.R.S32.HI R3, RZ, 0x4, R3 ;  /* 0x00000004ff037819 */ /* 0x000fc80000011403 */
[----:B------:R-:W-:-:S04]  /*0100*/  LEA.HI R2, R3, R3, RZ, 0x5 ;  /* 0x0000000303027211 */ /* 0x000fc800078f28ff */
[----:B------:R-:W-:-:S04]  /*0110*/  LOP3.LUT R2, R2, 0xffffffe0, RZ, 0xc0, !PT ;  /* 0xffffffe002027812 */ /* 0x000fc800078ec0ff */
[----:B------:R-:W-:Y:S02]  /*0120*/  IADD3 R13, R3, -R2, RZ ;  /* 0x80000002030d7210 */ /* 0x000fe40007ffe0ff */
[----:B------:R-:W1:Y:S03]  /*0130*/  LDC.64 R2, c[0x0][0x218] ;  /* 0x00008600ff027b82 */ /* 0x000e660000000a00 */
[----:B--2---:R-:W-:-:S05]  /*0140*/  IMAD.WIDE R6, R13, 0x4, R6 ;  /* 0x000000040d067825 */ /* 0x004fca00078e0206 */
[----:B------:R5:W2:Y:S01]  /*0150*/  @!P0 LDG.E.EL R14, desc[UR4][R6.64] ;  /* 0x00000004060e8981 */ /* 0x000aa2000c2e1900 */
[----:B------:R-:W-:Y:S01]  /*0160*/  HFMA2.MMA R12, -RZ, RZ, 0, 0 ;  /* 0x00000000ff0c7435 */ /* 0x000fe200000001ff */
[----:B----4-:R-:W-:-:S05]  /*0170*/  IMAD.WIDE R4, R13, 0x4, R4 ;  /* 0x000000040d047825 */ /* 0x010fca00078e0204 */
[----:B------:R-:W3:Y:S01]  /*0180*/  @!P0 LDG.E.EL R15, desc[UR4][R4.64] ;  /* 0x00000004040f8981 */ /* 0x000ee2000c2e1900 */
[----:B-----5:R-:W-:-:S04]  /*0190*/  IMAD.WIDE R6, R13, 0x4, R8 ;  /* 0x000000040d067825 */ /* 0x020fc800078e0208 */
[----:B-1----:R-:W-:-:S04]  /*01a0*/  IMAD.WIDE R2, R0, 0x4, R2 ;  /* 0x0000000400027825 */ /* 0x002fc800078e0202 */
[----:B0-----:R-:W-:Y:S01]  /*01b0*/  IMAD.WIDE R8, R13, 0x4, R10 ;  /* 0x000000040d087825 */ /* 0x001fe200078e020a */
[----:B------:R0:W3:Y:S01]  /*01c0*/  @!P0 LDG.E R12, desc[UR4][R2.64] ;  /* 0x00000004020c8981 */ /* 0x0000e2000c1e1900 */
[----:B------:R-:W-:-:S06]  /*01d0*/  CS2R R10, SRZ ;  /* 0x00000000000a7805 */ /* 0x000fcc000001ff00 */
[----:B------:R-:W4:Y:S04]  /*01e0*/  @!P0 LDG.E.EL R10, desc[UR4][R6.64] ;  /* 0x00000004060a8981 */ /* 0x000f28000c2e1900 */
[----:B------:R-:W4:Y:S01]  /*01f0*/  @!P0 LDG.E.EL R11, desc[UR4][R8.64] ;  /* 0x00000004080b8981 */ /* 0x000f22000c2e1900 */
[----:B------:R-:W-:Y:S01]  /*0200*/  MOV R16, 0x3e800000 ;  /* 0x3e80000000107802 */ /* 0x000fe20000000f00 */
[----:B--2---:R-:W-:-:S04]  /*0210*/  FADD R14, R14, 9.9999997473787516356e-06 ;  /* 0x3727c5ac0e0e7421 */ /* 0x004fc80000000000 */
[----:B------:R-:W1:Y:S02]  /*0220*/  MUFU.SQRT R13, R14 ;  /* 0x0000000e000d7308 */ /* 0x000e640000002000 */
[C---:B-1----:R-:W-:Y:S02]  /*0230*/  FSETP.GT.AND P1, PT, R13.reuse, 8.50705917302346158658e+37, PT ;  /* 0x7e8000000d00780b */ /* 0x042fe40003f24000 */
[----:B------:R-:W-:-:S11]  /*0240*/  FSETP.GEU.AND P2, PT, R13, 1.175494350822287508e-38, PT ;  /* 0x008000000d00780b */ /* 0x000fd60003f4e000 */
[----:B------:R-:W-:-:S04]  /*0250*/  @P1 FMUL R13, R13, 0.25 ;  /* 0x3e8000000d0d1820 */ /* 0x000fc80000400000 */
[----:B------:R-:W-:-:S06]  /*0260*/  @!P2 FMUL R13, R13, 16777216 ;  /* 0x4b8000000d0da820 */ /* 0x000fcc0000400000 */
[----:B------:R-:W1:Y:S01]  /*0270*/  MUFU.RCP R13, R13 ;  /* 0x0000000d000d7308 */ /* 0x000e620000001000 */
[----:B0-----:R-:W-:Y:S01]  /*0280*/  FSEL R2, R16, 1, P1 ;  /* 0x3f80000010027808 */ /* 0x001fe20000800000 */
[----:B---3--:R-:W-:-:S04]  /*0290*/  FADD R12, -R15, R12 ;  /* 0x0000000c0f0c7221 */ /* 0x008fc80000000100 */
[----:B------:R-:W-:-:S04]  /*02a0*/  @!P2 FMUL R2, R2, 16777216 ;  /* 0x4b8000000202a820 */ /* 0x000fc80000400000 */
[----:B-1----:R-:W-:-:S04]  /*02b0*/  FMUL R3, R13, R2 ;  /* 0x000000020d037220 */ /* 0x002fc80000400000 */
[----:B------:R-:W-:-:S04]  /*02c0*/  FMUL R12, R12, R3 ;  /* 0x000000030c0c7220 */ /* 0x000fc80000400000 */
[----:B----4-:R-:W-:-:S04]  /*02d0*/  FFMA R10, R12, R10, R11 ;  /* 0x0000000a0c0a7223 */ /* 0x010fc8000000000b */
[----:B------:R-:W-:-:S04]  /*02e0*/  FADD R2, RZ, -R10 ;  /* 0x8000000aff027221 */ /* 0x000fc80000000000 */
[----:B------:R-:W-:-:S05]  /*02f0*/  FMUL R4, R2, 1.4426950216293334961 ;  /* 0x3fb8aa3b02047820 */ /* 0x000fca0000400000 */
[----:B------:R-:W-:-:S13]  /*0300*/  FSETP.GEU.AND P1, PT, R4, -126, PT ;  /* 0xc2fc00000400780b */ /* 0x000fda0003f2e000 */
[----:B------:R-:W-:-:S04]  /*0310*/  @!P1 FMUL R4, R4, 0.5 ;  /* 0x3f00000004049820 */ /* 0x000fc80000400000 */
[----:B------:R-:W0:Y:S02]  /*0320*/  MUFU.EX2 R2, R4 ;  /* 0x0000000400027308 */ /* 0x000e240000000800 */
[----:B0-----:R-:W-:-:S04]  /*0330*/  @!P1 FMUL R2, R2, R2 ;  /* 0x0000000202029220 */ /* 0x001fc80000400000 */
[----:B------:R-:W-:Y:S02]  /*0340*/  FADD R5, R2, 1 ;  /* 0x3f80000002057421 */ /* 0x000fe40000000000 */
[----:B------:R-:W0:Y:S03]  /*0350*/  LDC.64 R2, c[0x0][0x210] ;  /* 0x00008400ff027b82 */ /* 0x000e260000000a00 */
[----:B------:R-:W-:-:S13]  /*0360*/  FSETP.GT.AND P1, PT, R5, 8.50705917302346158658e+37, PT ;  /* 0x7e8000000500780b */ /* 0x000fda0003f24000 */
[----:B------:R-:W-:-:S06]  /*0370*/  @P1 FMUL R5, R5, 0.25 ;  /* 0x3e80000005051820 */ /* 0x000fcc0000400000 */
[----:B------:R-:W1:Y:S01]  /*0380*/  MUFU.RCP R5, R5 ;  /* 0x0000000500057308 */ /* 0x000e620000001000 */
[----:B------:R-:W-:Y:S01]  /*0390*/  FSEL R6, R16, 1, P1 ;  /* 0x3f80000010067808 */ /* 0x000fe20000800000 */
[----:B0-----:R-:W-:-:S04]  /*03a0*/  IMAD.WIDE R2, R0, 0x4, R2 ;  /* 0x0000000400027825 */ /* 0x001fc800078e0202 */
[----:B-1----:R-:W-:-:S04]  /*03b0*/  FMUL R7, R5, R6 ;  /* 0x0000000605077220 */ /* 0x002fc80000400000 */
[----:B------:R-:W-:Y:S01]  /*03c0*/  FMUL R7, R10, R7 ;  /* 0x000000070a077220 */ /* 0x000fe20000400000 */
[----:B------:R-:W-:Y:S06]  /*03d0*/  @P0 EXIT ;  /* 0x000000000000094d */ /* 0x000fec0003800000 */
[----:B------:R-:W-:Y:S01]  /*03e0*/  STG.E desc[UR4][R2.64], R7 ;  /* 0x0000000702007986 */ /* 0x000fe2000c101904 */
[----:B------:R-:W-:Y:S05]  /*03f0*/  EXIT ;  /* 0x000000000000794d */ /* 0x000fea0003800000 */
.L_x_0:
[----:B------:R-:W-:-:S00]  /*0400*/  BRA `(.L_x_0) ;  /* 0xfffffffc00fc7947 */ /* 0x000fc0000383ffff */
[----:B------:R-:W-:-:S00]  /*0410*/  NOP ;  /* 0x0000000000007918 */ /* 0x000fc00000000000 */
        /* <DEDUP_REMOVED lines=14> */
.L_x_1:


//--------------------- .nv.global.init           --------------------------
	.section	.nv.global.init,"aw",@progbits
.nv.global.init:
	.type		_$_str,@object
	.size		_$_str,(_$_str_$_2 - _$_str)
_$_str:
        /*0000*/ 	.byte	0x5f, 0x5f, 0x43, 0x55, 0x44, 0x41, 0x5f, 0x46, 0x54, 0x5a, 0x00
	.type		_$_str_$_2,@object
	.size		_$_str_$_2,(.L_1 - _$_str_$_2)
_$_str_$_2:
        /*000b*/ 	.byte	0x5f, 0x5f, 0x43, 0x55, 0x44, 0x41, 0x5f, 0x50, 0x52, 0x45, 0x43, 0x5f, 0x53, 0x51, 0x52, 0x54
        /*001b*/ 	.byte	0x00
.L_1:


//--------------------- .nv.constant0.triton_poi_fused__native_batch_norm_legit_no_training_silu_0 --------------------------
	.section	.nv.constant0.triton_poi_fused__native_batch_norm_legit_no_training_silu_0,"a",@progbits
	.sectionflags	@""
	.align	4
.nv.constant0.triton_poi_fused__native_batch_norm_legit_no_training_silu_0:
	.zero		580
